	.headerflags	@"EF_CUDA_TEXMODE_UNIFIED EF_CUDA_64BIT_ADDRESS EF_CUDA_ACCELERATORS EF_CUDA_SM90 EF_CUDA_VIRTUAL_SM(EF_CUDA_SM90)"
	.elftype	@"ET_EXEC"


//--------------------- .nv.info                  --------------------------
	.section	.nv.info,"",@"SHT_CUDA_INFO"
	.align	4


	//----- nvinfo : EIATTR_REGCOUNT
	.align		4
        /*0000*/ 	.byte	0x04, 0x2f
        /*0002*/ 	.short	(.L_3 - .L_2)
	.align		4
.L_2:
        /*0004*/ 	.word	index@(triton_poi_fused__native_batch_norm_legit_no_training_reflection_pad2d_relu_18)
        /*0008*/ 	.word	0x00000018


	//----- nvinfo : EIATTR_MIN_STACK_SIZE
	.align		4
.L_3:
        /*000c*/ 	.byte	0x04, 0x12
        /*000e*/ 	.short	(.L_5 - .L_4)
	.align		4
.L_4:
        /*0010*/ 	.word	index@(triton_poi_fused__native_batch_norm_legit_no_training_reflection_pad2d_relu_18)
        /*0014*/ 	.word	0x00000000


	//----- nvinfo : EIATTR_FRAME_SIZE
	.align		4
.L_5:
        /*0018*/ 	.byte	0x04, 0x11
        /*001a*/ 	.short	(.L_7 - .L_6)
	.align		4
.L_6:
        /*001c*/ 	.word	index@(triton_poi_fused__native_batch_norm_legit_no_training_reflection_pad2d_relu_18)
        /*0020*/ 	.word	0x00000000


	//----- nvinfo : EIATTR_MIN_STACK_SIZE
	.align		4
.L_7:
        /*0024*/ 	.byte	0x04, 0x12
        /*0026*/ 	.short	(.L_9 - .L_8)
	.align		4
.L_8:
        /*0028*/ 	.word	index@(triton_poi_fused__native_batch_norm_legit_no_training_reflection_pad2d_relu_18)
        /*002c*/ 	.word	0x00000000
.L_9:


//--------------------- .nv.info.triton_poi_fused__native_batch_norm_legit_no_training_reflection_pad2d_relu_18 --------------------------
	.section	.nv.info.triton_poi_fused__native_batch_norm_legit_no_training_reflection_pad2d_relu_18,"",@"SHT_CUDA_INFO"
	.sectionflags	@""
	.align	4


	//----- nvinfo : EIATTR_CUDA_API_VERSION
	.align		4
        /*0000*/ 	.byte	0x04, 0x37
        /*0002*/ 	.short	(.L_11 - .L_10)
.L_10:
        /*0004*/ 	.word	0x0000007c


	//----- nvinfo : EIATTR_KPARAM_INFO
	.align		4
.L_11:
        /*0008*/ 	.byte	0x04, 0x17
        /*000a*/ 	.short	(.L_13 - .L_12)
.L_12:
        /*000c*/ 	.word	0x00000000
        /*0010*/ 	.short	0x0006
        /*0012*/ 	.short	0x0030
        /*0014*/ 	.byte	0x00, 0xf0, 0x11, 0x00


	//----- nvinfo : EIATTR_KPARAM_INFO
	.align		4
.L_13:
        /*0018*/ 	.byte	0x04, 0x17
        /*001a*/ 	.short	(.L_15 - .L_14)
.L_14:
        /*001c*/ 	.word	0x00000000
        /*0020*/ 	.short	0x0005
        /*0022*/ 	.short	0x0028
        /*0024*/ 	.byte	0x00, 0xf4, 0x21, 0x00


	//----- nvinfo : EIATTR_KPARAM_INFO
	.align		4
.L_15:
        /*0028*/ 	.byte	0x04, 0x17
        /*002a*/ 	.short	(.L_17 - .L_16)
.L_16:
        /*002c*/ 	.word	0x00000000
        /*0030*/ 	.short	0x0004
        /*0032*/ 	.short	0x0020
        /*0034*/ 	.byte	0x00, 0xf4, 0x21, 0x00


	//----- nvinfo : EIATTR_KPARAM_INFO
	.align		4
.L_17:
        /*0038*/ 	.byte	0x04, 0x17
        /*003a*/ 	.short	(.L_19 - .L_18)
.L_18:
        /*003c*/ 	.word	0x00000000
        /*0040*/ 	.short	0x0003
        /*0042*/ 	.short	0x0018
        /*0044*/ 	.byte	0x00, 0xf4, 0x21, 0x00


	//----- nvinfo : EIATTR_KPARAM_INFO
	.align		4
.L_19:
        /*0048*/ 	.byte	0x04, 0x17
        /*004a*/ 	.short	(.L_21 - .L_20)
.L_20:
        /*004c*/ 	.word	0x00000000
        /*0050*/ 	.short	0x0002
        /*0052*/ 	.short	0x0010
        /*0054*/ 	.byte	0x00, 0xf4, 0x21, 0x00


	//----- nvinfo : EIATTR_KPARAM_INFO
	.align		4
.L_21:
        /*0058*/ 	.byte	0x04, 0x17
        /*005a*/ 	.short	(.L_23 - .L_22)
.L_22:
        /*005c*/ 	.word	0x00000000
        /*0060*/ 	.short	0x0001
        /*0062*/ 	.short	0x0008
        /*0064*/ 	.byte	0x00, 0xf4, 0x21, 0x00


	//----- nvinfo : EIATTR_KPARAM_INFO
	.align		4
.L_23:
        /*0068*/ 	.byte	0x04, 0x17
        /*006a*/ 	.short	(.L_25 - .L_24)
.L_24:
        /*006c*/ 	.word	0x00000000
        /*0070*/ 	.short	0x0000
        /*0072*/ 	.short	0x0000
        /*0074*/ 	.byte	0x00, 0xf4, 0x21, 0x00


	//----- nvinfo : EIATTR_SPARSE_MMA_MASK
	.align		4
.L_25:
        /*0078*/ 	.byte	0x03, 0x50
        /*007a*/ 	.short	0x0000


	//----- nvinfo : EIATTR_MAXREG_COUNT
	.align		4
        /*007c*/ 	.byte	0x03, 0x1b
        /*007e*/ 	.short	0x00ff


	//----- nvinfo : EIATTR_EXIT_INSTR_OFFSETS
	.align		4
        /*0080*/ 	.byte	0x04, 0x1c
        /*0082*/ 	.short	(.L_27 - .L_26)


	//   ....[0]....
.L_26:
        /*0084*/ 	.word	0x000006c0


	//   ....[1]....
        /*0088*/ 	.word	0x000006e0


	//----- nvinfo : EIATTR_REQNTID
	.align		4
.L_27:
        /*008c*/ 	.byte	0x04, 0x10
        /*008e*/ 	.short	(.L_29 - .L_28)
.L_28:
        /*0090*/ 	.word	0x00000100
        /*0094*/ 	.word	0x00000001
        /*0098*/ 	.word	0x00000001


	//----- nvinfo : EIATTR_CBANK_PARAM_SIZE
	.align		4
.L_29:
        /*009c*/ 	.byte	0x03, 0x19
        /*009e*/ 	.short	0x0034


	//----- nvinfo : EIATTR_PARAM_CBANK
	.align		4
        /*00a0*/ 	.byte	0x04, 0x0a
        /*00a2*/ 	.short	(.L_31 - .L_30)
	.align		4
.L_30:
        /*00a4*/ 	.word	index@(.nv.constant0.triton_poi_fused__native_batch_norm_legit_no_training_reflection_pad2d_relu_18)
        /*00a8*/ 	.short	0x0210
        /*00aa*/ 	.short	0x0034


	//----- nvinfo : EIATTR_SW_WAR
	.align		4
.L_31:
        /*00ac*/ 	.byte	0x04, 0x36
        /*00ae*/ 	.short	(.L_33 - .L_32)
.L_32:
        /*00b0*/ 	.word	0x00000008
.L_33:


//--------------------- .nv.callgraph             --------------------------
	.section	.nv.callgraph,"",@"SHT_CUDA_CALLGRAPH"
	.align	4
	.sectionentsize	8
	.align		4
        /*0000*/ 	.word	0x00000000
	.align		4
        /*0004*/ 	.word	0xffffffff
	.align		4
        /*0008*/ 	.word	0x00000000
	.align		4
        /*000c*/ 	.word	0xfffffffe
	.align		4
        /*0010*/ 	.word	0x00000000
	.align		4
        /*0014*/ 	.word	0xfffffffd
	.align		4
        /*0018*/ 	.word	0x00000000
	.align		4
        /*001c*/ 	.word	0xfffffffc


//--------------------- .nv.constant4             --------------------------
	.section	.nv.constant4,"a",@progbits
	.align	8
	.align		8
.nv.constant4:
        /*0000*/ 	.dword	_$_str
	.align		8
        /*0008*/ 	.dword	_$_str_$_2


//--------------------- .text.triton_poi_fused__native_batch_norm_legit_no_training_reflection_pad2d_relu_18 --------------------------
	.section	.text.triton_poi_fused__native_batch_norm_legit_no_training_reflection_pad2d_relu_18,"ax",@progbits
	.align	128
        .global         triton_poi_fused__native_batch_norm_legit_no_training_reflection_pad2d_relu_18
        .type           triton_poi_fused__native_batch_norm_legit_no_training_reflection_pad2d_relu_18,@function
        .size           triton_poi_fused__native_batch_norm_legit_no_training_reflection_pad2d_relu_18,(.L_x_1 - triton_poi_fused__native_batch_norm_legit_no_training_reflection_pad2d_relu_18)
        .other          triton_poi_fused__native_batch_norm_legit_no_training_reflection_pad2d_relu_18,@"STO_CUDA_ENTRY STV_DEFAULT"
triton_poi_fused__native_batch_norm_legit_no_training_reflection_pad2d_relu_18:
.text.triton_poi_fused__native_batch_norm_legit_no_training_reflection_pad2d_relu_18:
[----:B------:R-:W0:Y:S01]  /*0000*/  LDC R1, c[0x0][0x28] ;  /* 0x00000a00ff017b82 */ /* 0x000e220000000800 */
[----:B------:R-:W1:Y:S01]  /*0010*/  S2R R0, SR_TID.X ;  /* 0x0000000000007919 */ /* 0x000e620000002100 */
[----:B------:R-:W-:-:S06]  /*0020*/  HFMA2.MMA R2, -RZ, RZ, 0, 0 ;  /* 0x00000000ff027435 */ /* 0x000fcc00000001ff */
[----:B------:R-:W2:Y:S01]  /*0030*/  LDC.64 R14, c[0x0][0x220] ;  /* 0x00008800ff0e7b82 */ /* 0x000ea20000000a00 */
[----:B------:R-:W-:Y:S01]  /*0040*/  IMAD.MOV.U32 R4, RZ, RZ, RZ ;  /* 0x000000ffff047224 */ /* 0x000fe200078e00ff */
[----:B------:R-:W3:Y:S01]  /*0050*/  S2R R3, SR_CTAID.X ;  /* 0x0000000000037919 */ /* 0x000ee20000002500 */
[----:B------:R-:W-:Y:S01]  /*0060*/  ULDC.64 UR4, c[0x0][0x208] ;  /* 0x0000820000047ab9 */ /* 0x000fe20000000a00 */
[----:B-1----:R-:W-:-:S05]  /*0070*/  IMAD.SHL.U32 R0, R0, 0x2, RZ ;  /* 0x0000000200007824 */ /* 0x002fca00078e00ff */
[----:B------:R-:W-:-:S05]  /*0080*/  LOP3.LUT R0, R0, 0x1fe, RZ, 0xc0, !PT ;  /* 0x000001fe00007812 */ /* 0x000fca00078ec0ff */
[----:B---3--:R-:W-:-:S04]  /*0090*/  IMAD R3, R3, 0x200, R0 ;  /* 0x0000020003037824 */ /* 0x008fc800078e0200 */
[C---:B------:R-:W-:Y:S01]  /*00a0*/  IMAD.HI R8, R3.reuse, 0x6aff5f81, RZ ;  /* 0x6aff5f8103087827 */ /* 0x040fe200078e02ff */
[----:B------:R-:W-:-:S03]  /*00b0*/  ISETP.GE.AND P0, PT, R3, 0x99200, PT ;  /* 0x000992000300780c */ /* 0x000fc60003f06270 */
[----:B------:R-:W-:Y:S01]  /*00c0*/  IMAD.HI R6, R3, -0x15f15f15, R2 ;  /* 0xea0ea0eb03067827 */ /* 0x000fe200078e0202 */
[----:B------:R-:W-:-:S04]  /*00d0*/  SHF.R.U32.HI R5, RZ, 0x1f, R8 ;  /* 0x0000001fff057819 */ /* 0x000fc80000011608 */
[----:B------:R-:W-:Y:S01]  /*00e0*/  LEA.HI.SX32 R8, R8, R5, 0x15 ;  /* 0x0000000508087211 */ /* 0x000fe200078faaff */
[----:B------:R-:W-:Y:S01]  /*00f0*/  VIADD R5, R3, 0x1 ;  /* 0x0000000103057836 */ /* 0x000fe20000000000 */
[----:B------:R-:W-:Y:S02]  /*0100*/  SHF.R.U32.HI R7, RZ, 0x1f, R6 ;  /* 0x0000001fff077819 */ /* 0x000fe40000011606 */
[----:B------:R-:W-:Y:S01]  /*0110*/  LEA.HI R0, R8, R8, RZ, 0x5 ;  /* 0x0000000808007211 */ /* 0x000fe200078f28ff */
[----:B------:R-:W-:Y:S01]  /*0120*/  IMAD.HI R4, R5, -0x15f15f15, R4 ;  /* 0xea0ea0eb05047827 */ /* 0x000fe200078e0204 */
[----:B------:R-:W-:Y:S02]  /*0130*/  LEA.HI.SX32 R7, R6, R7, 0x1a ;  /* 0x0000000706077211 */ /* 0x000fe400078fd2ff */
[----:B------:R-:W-:Y:S01]  /*0140*/  LOP3.LUT R11, R0, 0xffffffe0, RZ, 0xc0, !PT ;  /* 0xffffffe0000b7812 */ /* 0x000fe200078ec0ff */
[----:B------:R-:W-:Y:S01]  /*0150*/  IMAD.MOV.U32 R0, RZ, RZ, RZ ;  /* 0x000000ffff007224 */ /* 0x000fe200078e00ff */
[----:B------:R-:W-:-:S02]  /*0160*/  MOV R6, RZ ;  /* 0x000000ff00067202 */ /* 0x000fc40000000f00 */
[----:B------:R-:W-:Y:S02]  /*0170*/  IADD3 R11, R8, -R11, RZ ;  /* 0x8000000b080b7210 */ /* 0x000fe40007ffe0ff */
[----:B------:R-:W-:Y:S01]  /*0180*/  SHF.R.U32.HI R9, RZ, 0x1f, R4 ;  /* 0x0000001fff097819 */ /* 0x000fe20000011604 */
[----:B------:R-:W-:-:S04]  /*0190*/  IMAD.HI R6, R7, -0x15f15f15, R6 ;  /* 0xea0ea0eb07067827 */ /* 0x000fc800078e0206 */
[----:B--2---:R-:W-:Y:S01]  /*01a0*/  IMAD.WIDE R14, R11, 0x4, R14 ;  /* 0x000000040b0e7825 */ /* 0x004fe200078e020e */
[----:B------:R-:W-:Y:S02]  /*01b0*/  SHF.R.U32.HI R13, RZ, 0x1f, R6 ;  /* 0x0000001fff0d7819 */ /* 0x000fe40000011606 */
[----:B------:R-:W-:Y:S02]  /*01c0*/  LEA.HI.SX32 R9, R4, R9, 0x1a ;  /* 0x0000000904097211 */ /* 0x000fe400078fd2ff */
[----:B------:R-:W2:Y:S01]  /*01d0*/  @!P0 LDG.E.EL R2, desc[UR4][R14.64] ;  /* 0x000000040e028981 */ /* 0x000ea2000c2e1900 */
[----:B------:R-:W-:-:S03]  /*01e0*/  LEA.HI.SX32 R13, R6, R13, 0x1a ;  /* 0x0000000d060d7211 */ /* 0x000fc600078fd2ff */
[----:B------:R1:W3:Y:S01]  /*01f0*/  @!P0 LDG.E.EL R0, desc[UR4][R14.64] ;  /* 0x000000040e008981 */ /* 0x0002e2000c2e1900 */
[----:B------:R-:W-:Y:S01]  /*0200*/  IMAD R4, R7, -0x46, R3 ;  /* 0xffffffba07047824 */ /* 0x000fe200078e0203 */
[----:B------:R-:W-:Y:S01]  /*0210*/  LEA R8, R8, 0xfff, 0xc ;  /* 0x00000fff08087811 */ /* 0x000fe200078e60ff */
[----:B------:R-:W-:Y:S02]  /*0220*/  IMAD R9, R9, -0x46, R5 ;  /* 0xffffffba09097824 */ /* 0x000fe400078e0205 */
[----:B------:R-:W-:Y:S01]  /*0230*/  IMAD R13, R13, -0x46, R7 ;  /* 0xffffffba0d0d7824 */ /* 0x000fe200078e0207 */
[----:B------:R-:W-:Y:S01]  /*0240*/  IADD3 R4, R4, -0x3, RZ ;  /* 0xfffffffd04047810 */ /* 0x000fe20007ffe0ff */
[----:B------:R-:W-:-:S03]  /*0250*/  VIADD R9, R9, 0xfffffffd ;  /* 0xfffffffd09097836 */ /* 0x000fc60000000000 */
[----:B------:R-:W-:Y:S01]  /*0260*/  IABS R5, R4 ;  /* 0x0000000400057213 */ /* 0x000fe20000000000 */
[----:B-1----:R-:W1:Y:S01]  /*0270*/  LDC.64 R14, c[0x0][0x218] ;  /* 0x00008600ff0e7b82 */ /* 0x002e620000000a00 */
[----:B------:R-:W-:Y:S02]  /*0280*/  IADD3 R4, R13, -0x3, RZ ;  /* 0xfffffffd0d047810 */ /* 0x000fe40007ffe0ff */
[----:B------:R-:W-:Y:S02]  /*0290*/  IABS R6, R9 ;  /* 0x0000000900067213 */ /* 0x000fe40000000000 */
[----:B------:R-:W-:Y:S01]  /*02a0*/  IABS R9, R4 ;  /* 0x0000000400097213 */ /* 0x000fe20000000000 */
[----:B------:R-:W-:Y:S01]  /*02b0*/  VIADD R4, R5, 0xffffffc1 ;  /* 0xffffffc105047836 */ /* 0x000fe20000000000 */
[----:B------:R-:W-:Y:S01]  /*02c0*/  IADD3 R5, R6, -0x3f, RZ ;  /* 0xffffffc106057810 */ /* 0x000fe20007ffe0ff */
[----:B------:R-:W4:Y:S03]  /*02d0*/  LDC.64 R12, c[0x0][0x210] ;  /* 0x00008400ff0c7b82 */ /* 0x000f260000000a00 */
[----:B------:R-:W-:Y:S01]  /*02e0*/  IABS R10, R4 ;  /* 0x00000004000a7213 */ /* 0x000fe20000000000 */
[----:B------:R-:W-:Y:S01]  /*02f0*/  VIADD R4, R9, 0xffffffc1 ;  /* 0xffffffc109047836 */ /* 0x000fe20000000000 */
[----:B------:R-:W-:-:S02]  /*0300*/  IABS R17, R5 ;  /* 0x0000000500117213 */ /* 0x000fc40000000000 */
[----:B------:R-:W-:Y:S01]  /*0310*/  MOV R9, R10 ;  /* 0x0000000a00097202 */ /* 0x000fe20000000f00 */
[----:B------:R-:W5:Y:S01]  /*0320*/  LDC.64 R6, c[0x0][0x228] ;  /* 0x00008a00ff067b82 */ /* 0x000f620000000a00 */
[----:B------:R-:W-:Y:S01]  /*0330*/  IABS R19, R4 ;  /* 0x0000000400137213 */ /* 0x000fe20000000000 */
[----:B------:R-:W-:Y:S02]  /*0340*/  IMAD.MOV.U32 R10, RZ, RZ, RZ ;  /* 0x000000ffff0a7224 */ /* 0x000fe400078e00ff */
[----:B------:R-:W-:Y:S01]  /*0350*/  IMAD.IADD R9, R8, 0x1, -R9 ;  /* 0x0000000108097824 */ /* 0x000fe200078e0a09 */
[----:B------:R-:W-:-:S03]  /*0360*/  IADD3 R8, R8, -R17, RZ ;  /* 0x8000001108087210 */ /* 0x000fc60007ffe0ff */
[----:B------:R-:W5:Y:S01]  /*0370*/  LDC.64 R4, c[0x0][0x230] ;  /* 0x00008c00ff047b82 */ /* 0x000f620000000a00 */
[C---:B------:R-:W-:Y:S02]  /*0380*/  IMAD R9, R19.reuse, -0x40, R9 ;  /* 0xffffffc013097824 */ /* 0x040fe400078e0209 */
[----:B------:R-:W-:Y:S02]  /*0390*/  IMAD R19, R19, -0x40, R8 ;  /* 0xffffffc013137824 */ /* 0x000fe400078e0208 */
[----:B-1----:R-:W-:Y:S01]  /*03a0*/  IMAD.WIDE R20, R11, 0x4, R14 ;  /* 0x000000040b147825 */ /* 0x002fe200078e020e */
[----:B------:R-:W-:-:S03]  /*03b0*/  CS2R R14, SRZ ;  /* 0x00000000000e7805 */ /* 0x000fc6000001ff00 */
[--C-:B----4-:R-:W-:Y:S01]  /*03c0*/  IMAD.WIDE R8, R9, 0x4, R12.reuse ;  /* 0x0000000409087825 */ /* 0x110fe200078e020c */
[----:B------:R-:W4:Y:S03]  /*03d0*/  @!P0 LDG.E.EL R10, desc[UR4][R20.64] ;  /* 0x00000004140a8981 */ /* 0x000f26000c2e1900 */
[----:B------:R-:W-:Y:S01]  /*03e0*/  IMAD.WIDE R18, R19, 0x4, R12 ;  /* 0x0000000413127825 */ /* 0x000fe200078e020c */
[----:B------:R-:W-:Y:S01]  /*03f0*/  CS2R R12, SRZ ;  /* 0x00000000000c7805 */ /* 0x000fe2000001ff00 */
[----:B------:R-:W4:Y:S02]  /*0400*/  @!P0 LDG.E.EL R15, desc[UR4][R20.64] ;  /* 0x00000004140f8981 */ /* 0x000f24000c2e1900 */
[----:B-----5:R-:W-:-:S03]  /*0410*/  IMAD.WIDE R6, R11, 0x4, R6 ;  /* 0x000000040b067825 */ /* 0x020fc600078e0206 */
[----:B------:R-:W4:Y:S01]  /*0420*/  @!P0 LDG.E.EL R13, desc[UR4][R8.64] ;  /* 0x00000004080d8981 */ /* 0x000f22000c2e1900 */
[----:B0-----:R-:W-:Y:S01]  /*0430*/  IMAD.WIDE R4, R11, 0x4, R4 ;  /* 0x000000040b047825 */ /* 0x001fe200078e0204 */
[----:B------:R-:W-:Y:S02]  /*0440*/  HFMA2.MMA R11, -RZ, RZ, 0, 0 ;  /* 0x00000000ff0b7435 */ /* 0x000fe400000001ff */
[----:B------:R-:W5:Y:S01]  /*0450*/  @!P0 LDG.E.EL R12, desc[UR4][R18.64] ;  /* 0x00000004120c8981 */ /* 0x000f62000c2e1900 */
[----:B------:R-:W-:-:S03]  /*0460*/  CS2R R16, SRZ ;  /* 0x0000000000107805 */ /* 0x000fc6000001ff00 */
[----:B------:R-:W5:Y:S04]  /*0470*/  @!P0 LDG.E.EL R14, desc[UR4][R4.64] ;  /* 0x00000004040e8981 */ /* 0x000f68000c2e1900 */
[----:B------:R-:W5:Y:S04]  /*0480*/  @!P0 LDG.E.EL R17, desc[UR4][R6.64] ;  /* 0x0000000406118981 */ /* 0x000f68000c2e1900 */
[----:B------:R-:W5:Y:S04]  /*0490*/  @!P0 LDG.E.EL R16, desc[UR4][R6.64] ;  /* 0x0000000406108981 */ /* 0x000f68000c2e1900 */
[----:B------:R0:W5:Y:S02]  /*04a0*/  @!P0 LDG.E.EL R11, desc[UR4][R4.64] ;  /* 0x00000004040b8981 */ /* 0x000164000c2e1900 */
[----:B0-----:R-:W0:Y:S02]  /*04b0*/  LDC.64 R4, c[0x0][0x238] ;  /* 0x00008e00ff047b82 */ /* 0x001e240000000a00 */
[----:B0-----:R-:W-:-:S04]  /*04c0*/  IMAD.WIDE R4, R3, 0x4, R4 ;  /* 0x0000000403047825 */ /* 0x001fc800078e0204 */
[----:B--2---:R-:W-:Y:S01]  /*04d0*/  FADD R2, R2, 9.9999997473787516356e-06 ;  /* 0x3727c5ac02027421 */ /* 0x004fe20000000000 */
[----:B---3--:R-:W-:-:S03]  /*04e0*/  FADD R0, R0, 9.9999997473787516356e-06 ;  /* 0x3727c5ac00007421 */ /* 0x008fc60000000000 */
[----:B------:R-:W0:Y:S08]  /*04f0*/  MUFU.SQRT R8, R2 ;  /* 0x0000000200087308 */ /* 0x000e300000002000 */
[----:B------:R-:W1:Y:S01]  /*0500*/  MUFU.SQRT R9, R0 ;  /* 0x0000000000097308 */ /* 0x000e620000002000 */
[C---:B0-----:R-:W-:Y:S02]  /*0510*/  FSETP.GT.AND P1, PT, R8.reuse, 8.50705917302346158658e+37, PT ;  /* 0x7e8000000800780b */ /* 0x041fe40003f24000 */
[----:B------:R-:W-:-:S02]  /*0520*/  FSETP.GEU.AND P3, PT, R8, 1.175494350822287508e-38, PT ;  /* 0x008000000800780b */ /* 0x000fc40003f6e000 */
[C---:B-1----:R-:W-:Y:S02]  /*0530*/  FSETP.GT.AND P2, PT, R9.reuse, 8.50705917302346158658e+37, PT ;  /* 0x7e8000000900780b */ /* 0x042fe40003f44000 */
[----:B------:R-:W-:-:S07]  /*0540*/  FSETP.GEU.AND P4, PT, R9, 1.175494350822287508e-38, PT ;  /* 0x008000000900780b */ /* 0x000fce0003f8e000 */
[----:B------:R-:W-:-:S04]  /*0550*/  @P1 FMUL R8, R8, 0.25 ;  /* 0x3e80000008081820 */ /* 0x000fc80000400000 */
[----:B------:R-:W-:Y:S01]  /*0560*/  @!P3 FMUL R8, R8, 16777216 ;  /* 0x4b8000000808b820 */ /* 0x000fe20000400000 */
[----:B------:R-:W-:-:S04]  /*0570*/  @P2 FMUL R9, R9, 0.25 ;  /* 0x3e80000009092820 */ /* 0x000fc80000400000 */
[----:B------:R-:W-:Y:S01]  /*0580*/  @!P4 FMUL R9, R9, 16777216 ;  /* 0x4b8000000909c820 */ /* 0x000fe20000400000 */
[----:B------:R-:W0:Y:S01]  /*0590*/  MUFU.RCP R8, R8 ;  /* 0x0000000800087308 */ /* 0x000e220000001000 */
[----:B------:R-:W-:-:S07]  /*05a0*/  MOV R0, 0x3e800000 ;  /* 0x3e80000000007802 */ /* 0x000fce0000000f00 */
[----:B------:R-:W1:Y:S01]  /*05b0*/  MUFU.RCP R9, R9 ;  /* 0x0000000900097308 */ /* 0x000e620000001000 */
[C---:B------:R-:W-:Y:S02]  /*05c0*/  FSEL R7, R0.reuse, 1, P1 ;  /* 0x3f80000000077808 */ /* 0x040fe40000800000 */
[----:B------:R-:W-:-:S03]  /*05d0*/  FSEL R0, R0, 1, P2 ;  /* 0x3f80000000007808 */ /* 0x000fc60001000000 */
[----:B------:R-:W-:Y:S02]  /*05e0*/  @!P3 FMUL R7, R7, 16777216 ;  /* 0x4b8000000707b820 */ /* 0x000fe40000400000 */
[----:B------:R-:W-:Y:S01]  /*05f0*/  @!P4 FMUL R0, R0, 16777216 ;  /* 0x4b8000000000c820 */ /* 0x000fe20000400000 */
[----:B----4-:R-:W-:Y:S01]  /*0600*/  FADD R10, -R10, R13 ;  /* 0x0000000d0a0a7221 */ /* 0x010fe20000000100 */
[----:B0-----:R-:W-:Y:S01]  /*0610*/  FMUL R7, R8, R7 ;  /* 0x0000000708077220 */ /* 0x001fe20000400000 */
[----:B-----5:R-:W-:Y:S01]  /*0620*/  FADD R12, -R15, R12 ;  /* 0x0000000c0f0c7221 */ /* 0x020fe20000000100 */
[----:B-1----:R-:W-:Y:S02]  /*0630*/  FMUL R13, R9, R0 ;  /* 0x00000000090d7220 */ /* 0x002fe40000400000 */
[----:B------:R-:W-:Y:S02]  /*0640*/  FMUL R7, R10, R7 ;  /* 0x000000070a077220 */ /* 0x000fe40000400000 */
[----:B------:R-:W-:-:S02]  /*0650*/  FMUL R12, R12, R13 ;  /* 0x0000000d0c0c7220 */ /* 0x000fc40000400000 */
[----:B------:R-:W-:Y:S02]  /*0660*/  FFMA R7, R7, R17, R14 ;  /* 0x0000001107077223 */ /* 0x000fe4000000000e */
[----:B------:R-:W-:-:S03]  /*0670*/  FFMA R11, R12, R16, R11 ;  /* 0x000000100c0b7223 */ /* 0x000fc6000000000b */
[----:B------:R-:W-:Y:S02]  /*0680*/  FSETP.GEU.AND P1, PT, R7, RZ, PT ;  /* 0x000000ff0700720b */ /* 0x000fe40003f2e000 */
[----:B------:R-:W-:Y:S02]  /*0690*/  FSETP.GEU.AND P2, PT, R11, RZ, PT ;  /* 0x000000ff0b00720b */ /* 0x000fe40003f4e000 */
[----:B------:R-:W-:Y:S02]  /*06a0*/  FSEL R10, R7, RZ, P1 ;  /* 0x000000ff070a7208 */ /* 0x000fe40000800000 */
[----:B------:R-:W-:Y:S01]  /*06b0*/  FSEL R11, R11, RZ, P2 ;  /* 0x000000ff0b0b7208 */ /* 0x000fe20001000000 */
[----:B------:R-:W-:Y:S08]  /*06c0*/  @P0 EXIT ;  /* 0x000000000000094d */ /* 0x000ff00003800000 */
[----:B------:R-:W-:Y:S01]  /*06d0*/  STG.E.64 desc[UR4][R4.64], R10 ;  /* 0x0000000a04007986 */ /* 0x000fe2000c101b04 */
[----:B------:R-:W-:Y:S05]  /*06e0*/  EXIT ;  /* 0x000000000000794d */ /* 0x000fea0003800000 */
.L_x_0:
[----:B------:R-:W-:-:S00]  /*06f0*/  BRA `(.L_x_0) ;  /* 0xfffffffc00fc7947 */ /* 0x000fc0000383ffff */
[----:B------:R-:W-:-:S00]  /*0700*/  NOP ;  /* 0x0000000000007918 */ /* 0x000fc00000000000 */
[----:B------:R-:W-:-:S00]  /*0710*/  NOP ;  /* 0x0000000000007918 */ /* 0x000fc00000000000 */
[----:B------:R-:W-:-:S00]  /*0720*/  NOP ;  /* 0x0000000000007918 */ /* 0x000fc00000000000 */
[----:B------:R-:W-:-:S00]  /*0730*/  NOP ;  /* 0x0000000000007918 */ /* 0x000fc00000000000 */
[----:B------:R-:W-:-:S00]  /*0740*/  NOP ;  /* 0x0000000000007918 */ /* 0x000fc00000000000 */
[----:B------:R-:W-:-:S00]  /*0750*/  NOP ;  /* 0x0000000000007918 */ /* 0x000fc00000000000 */
[----:B------:R-:W-:-:S00]  /*0760*/  NOP ;  /* 0x0000000000007918 */ /* 0x000fc00000000000 */
[----:B------:R-:W-:-:S00]  /*0770*/  NOP ;  /* 0x0000000000007918 */ /* 0x000fc00000000000 */
.L_x_1:


//--------------------- .nv.global.init           --------------------------
	.section	.nv.global.init,"aw",@progbits
.nv.global.init:
	.type		_$_str,@object
	.size		_$_str,(_$_str_$_2 - _$_str)
_$_str:
        /*0000*/ 	.byte	0x5f, 0x5f, 0x43, 0x55, 0x44, 0x41, 0x5f, 0x46, 0x54, 0x5a, 0x00
	.type		_$_str_$_2,@object
	.size		_$_str_$_2,(.L_1 - _$_str_$_2)
_$_str_$_2:
        /*000b*/ 	.byte	0x5f, 0x5f, 0x43, 0x55, 0x44, 0x41, 0x5f, 0x50, 0x52, 0x45, 0x43, 0x5f, 0x53, 0x51, 0x52, 0x54
        /*001b*/ 	.byte	0x00
.L_1:


//--------------------- .nv.constant0.triton_poi_fused__native_batch_norm_legit_no_training_reflection_pad2d_relu_18 --------------------------
	.section	.nv.constant0.triton_poi_fused__native_batch_norm_legit_no_training_reflection_pad2d_relu_18,"a",@progbits
	.sectionflags	@""
	.align	4
.nv.constant0.triton_poi_fused__native_batch_norm_legit_no_training_reflection_pad2d_relu_18:
	.zero		580
